//
// Generated by NVIDIA NVVM Compiler
//
// Compiler Build ID: CL-36424714
// Cuda compilation tools, release 13.0, V13.0.88
// Based on NVVM 20.0.0
//

.version 9.0
.target sm_100
.address_size 64

	// .globl	_Z12reverseArrayPii

.visible .entry _Z12reverseArrayPii(
	.param .u64 .ptr .align 1 _Z12reverseArrayPii_param_0,
	.param .u32 _Z12reverseArrayPii_param_1
)
{
	.reg .pred 	%p<2>;
	.reg .b32 	%r<13>;
	.reg .b64 	%rd<7>;

	ld.param.u64 	%rd1, [_Z12reverseArrayPii_param_0];
	ld.param.u32 	%r2, [_Z12reverseArrayPii_param_1];
	mov.u32 	%r3, %ctaid.x;
	mov.u32 	%r4, %ntid.x;
	mov.u32 	%r5, %tid.x;
	mad.lo.s32 	%r1, %r3, %r4, %r5;
	shr.u32 	%r6, %r2, 31;
	add.s32 	%r7, %r2, %r6;
	shr.s32 	%r8, %r7, 1;
	setp.ge.s32 	%p1, %r1, %r8;
	@%p1 bra 	$L__BB0_2;
	cvta.to.global.u64 	%rd2, %rd1;
	mul.wide.s32 	%rd3, %r1, 4;
	add.s64 	%rd4, %rd2, %rd3;
	ld.global.u32 	%r9, [%rd4];
	not.b32 	%r10, %r1;
	add.s32 	%r11, %r2, %r10;
	mul.wide.s32 	%rd5, %r11, 4;
	add.s64 	%rd6, %rd2, %rd5;
	ld.global.u32 	%r12, [%rd6];
	st.global.u32 	[%rd4], %r12;
	st.global.u32 	[%rd6], %r9;
$L__BB0_2:
	ret;

}


// ===== COMPILED SASS (sm_100) =====

	.target	sm_100

	.elftype	@"ET_EXEC"


//--------------------- .note.nv.tkinfo           --------------------------
	.section	.note.nv.tkinfo,"",@"SHT_NOTE"
	.sectionflags	@"SHF_NOTE_NV_TKINFO"
	.tkinfo
        /*0018*/ 	.word	0x00000002
        /*0030*/ 	.string	""
        /*0030*/ 	.string	"ptxas"
        /*0030*/ 	.string	"Cuda compilation tools, release 13.0, V13.0.88"
        /*0030*/ 	.string	"Build cuda_13.0.r13.0/compiler.36424714_0"
        /*0030*/ 	.string	"-arch sm_100 -m 64 "



//--------------------- .note.nv.cuinfo           --------------------------
	.section	.note.nv.cuinfo,"",@"SHT_NOTE"
	.sectionflags	@"SHF_NOTE_NV_CUINFO"
        /*0018*/ 	.short	0x0002
        /*001a*/ 	.short	0x0064
        /*001c*/ 	.short	0x0082
	.zero		2


//--------------------- .nv.info                  --------------------------
	.section	.nv.info,"",@"SHT_CUDA_INFO"
	.align	4


	//----- nvinfo : EIATTR_REGCOUNT
	.align		4
        /*0000*/ 	.byte	0x04, 0x2f
        /*0002*/ 	.short	(.L_1 - .L_0)
	.align		4
.L_0:
        /*0004*/ 	.word	index@(_Z12reverseArrayPii)
        /*0008*/ 	.word	0x0000000c


	//----- nvinfo : EIATTR_FRAME_SIZE
	.align		4
.L_1:
        /*000c*/ 	.byte	0x04, 0x11
        /*000e*/ 	.short	(.L_3 - .L_2)
	.align		4
.L_2:
        /*0010*/ 	.word	index@(_Z12reverseArrayPii)
        /*0014*/ 	.word	0x00000000


	//----- nvinfo : EIATTR_MIN_STACK_SIZE
	.align		4
.L_3:
        /*0018*/ 	.byte	0x04, 0x12
        /*001a*/ 	.short	(.L_5 - .L_4)
	.align		4
.L_4:
        /*001c*/ 	.word	index@(_Z12reverseArrayPii)
        /*0020*/ 	.word	0x00000000
.L_5:


//--------------------- .nv.compat                --------------------------
	.section	.nv.compat,"",@"SHT_CUDA_COMPAT_INFO"
	.align	4
        /*0000*/ 	.byte	0x02, 0x09, 0x00, 0x00, 0x02, 0x02, 0x01, 0x00, 0x02, 0x05, 0x05, 0x00, 0x03, 0x07, 0x01, 0x01
        /*0010*/ 	.byte	0x02, 0x03, 0x00, 0x00, 0x02, 0x06, 0x01, 0x00, 0x04, 0x0b, 0x08, 0x00, 0x09, 0x00, 0x00, 0x00
        /*0020*/ 	.byte	0x00, 0x00, 0x00, 0x00


//--------------------- .nv.info._Z12reverseArrayPii --------------------------
	.section	.nv.info._Z12reverseArrayPii,"",@"SHT_CUDA_INFO"
	.sectionflags	@""
	.align	4


	//----- nvinfo : EIATTR_CUDA_API_VERSION
	.align		4
        /*0000*/ 	.byte	0x04, 0x37
        /*0002*/ 	.short	(.L_7 - .L_6)
.L_6:
        /*0004*/ 	.word	0x00000082


	//----- nvinfo : EIATTR_KPARAM_INFO
	.align		4
.L_7:
        /*0008*/ 	.byte	0x04, 0x17
        /*000a*/ 	.short	(.L_9 - .L_8)
.L_8:
        /*000c*/ 	.word	0x00000000
        /*0010*/ 	.short	0x0001
        /*0012*/ 	.short	0x0008
        /*0014*/ 	.byte	0x00, 0xf0, 0x11, 0x00


	//----- nvinfo : EIATTR_KPARAM_INFO
	.align		4
.L_9:
        /*0018*/ 	.byte	0x04, 0x17
        /*001a*/ 	.short	(.L_11 - .L_10)
.L_10:
        /*001c*/ 	.word	0x00000000
        /*0020*/ 	.short	0x0000
        /*0022*/ 	.short	0x0000
        /*0024*/ 	.byte	0x00, 0xf5, 0x21, 0x00


	//----- nvinfo : EIATTR_SPARSE_MMA_MASK
	.align		4
.L_11:
        /*0028*/ 	.byte	0x03, 0x50
        /*002a*/ 	.short	0x0000


	//----- nvinfo : EIATTR_MAXREG_COUNT
	.align		4
        /*002c*/ 	.byte	0x03, 0x1b
        /*002e*/ 	.short	0x00ff


	//----- nvinfo : EIATTR_MERCURY_ISA_VERSION
	.align		4
        /*0030*/ 	.byte	0x03, 0x5f
        /*0032*/ 	.short	0x0101


	//----- nvinfo : EIATTR_VRC_CTA_INIT_COUNT
	.align		4
        /*0034*/ 	.byte	0x02, 0x4a
	.zero		1
	.zero		1


	//----- nvinfo : EIATTR_EXIT_INSTR_OFFSETS
	.align		4
        /*0038*/ 	.byte	0x04, 0x1c
        /*003a*/ 	.short	(.L_13 - .L_12)


	//   ....[0]....
.L_12:
        /*003c*/ 	.word	0x00000090


	//   ....[1]....
        /*0040*/ 	.word	0x00000140


	//----- nvinfo : EIATTR_CBANK_PARAM_SIZE
	.align		4
.L_13:
        /*0044*/ 	.byte	0x03, 0x19
        /*0046*/ 	.short	0x000c


	//----- nvinfo : EIATTR_PARAM_CBANK
	.align		4
        /*0048*/ 	.byte	0x04, 0x0a
        /*004a*/ 	.short	(.L_15 - .L_14)
	.align		4
.L_14:
        /*004c*/ 	.word	index@(.nv.constant0._Z12reverseArrayPii)
        /*0050*/ 	.short	0x0380
        /*0052*/ 	.short	0x000c


	//----- nvinfo : EIATTR_SW_WAR
	.align		4
.L_15:
        /*0054*/ 	.byte	0x04, 0x36
        /*0056*/ 	.short	(.L_17 - .L_16)
.L_16:
        /*0058*/ 	.word	0x00000008
.L_17:


//--------------------- .nv.callgraph             --------------------------
	.section	.nv.callgraph,"",@"SHT_CUDA_CALLGRAPH"
	.align	4
	.sectionentsize	8
	.align		4
        /*0000*/ 	.word	0x00000000
	.align		4
        /*0004*/ 	.word	0xffffffff
	.align		4
        /*0008*/ 	.word	0x00000000
	.align		4
        /*000c*/ 	.word	0xfffffffe
	.align		4
        /*0010*/ 	.word	0x00000000
	.align		4
        /*0014*/ 	.word	0xfffffffd
	.align		4
        /*0018*/ 	.word	0x00000000
	.align		4
        /*001c*/ 	.word	0xfffffffc


//--------------------- .text._Z12reverseArrayPii --------------------------
	.section	.text._Z12reverseArrayPii,"ax",@progbits
	.align	128
        .global         _Z12reverseArrayPii
        .type           _Z12reverseArrayPii,@function
        .size           _Z12reverseArrayPii,(.L_x_1 - _Z12reverseArrayPii)
        .other          _Z12reverseArrayPii,@"STO_CUDA_ENTRY STV_DEFAULT"
_Z12reverseArrayPii:
.text._Z12reverseArrayPii:
[----:B------:R-:W-:Y:S01]  /*0000*/  LDC R1, c[0x0][0x37c] ;  /* 0x0000df00ff017b82 */ /* 0x000fe20000000800 */
[----:B------:R-:W0:Y:S07]  /*0010*/  S2R R0, SR_TID.X ;  /* 0x0000000000007919 */ /* 0x000e2e0000002100 */
[----:B------:R-:W0:Y:S01]  /*0020*/  S2UR UR5, SR_CTAID.X ;  /* 0x00000000000579c3 */ /* 0x000e220000002500 */
[----:B------:R-:W1:Y:S07]  /*0030*/  LDCU UR6, c[0x0][0x388] ;  /* 0x00007100ff0677ac */ /* 0x000e6e0008000800 */
[----:B------:R-:W0:Y:S01]  /*0040*/  LDC R7, c[0x0][0x360] ;  /* 0x0000d800ff077b82 */ /* 0x000e220000000800 */
[----:B-1----:R-:W-:-:S04]  /*0050*/  ULEA.HI UR4, UR6, UR6, URZ, 0x1 ;  /* 0x0000000606047291 */ /* 0x002fc8000f8f08ff */
[----:B------:R-:W-:Y:S01]  /*0060*/  USHF.R.S32.HI UR4, URZ, 0x1, UR4 ;  /* 0x00000001ff047899 */ /* 0x000fe20008011404 */
[----:B0-----:R-:W-:-:S05]  /*0070*/  IMAD R7, R7, UR5, R0 ;  /* 0x0000000507077c24 */ /* 0x001fca000f8e0200 */
[----:B------:R-:W-:-:S13]  /*0080*/  ISETP.GE.AND P0, PT, R7, UR4, PT ;  /* 0x0000000407007c0c */ /* 0x000fda000bf06270 */
[----:B------:R-:W-:Y:S05]  /*0090*/  @P0 EXIT ;  /* 0x000000000000094d */ /* 0x000fea0003800000 */
[----:B------:R-:W0:Y:S01]  /*00a0*/  LDC.64 R2, c[0x0][0x380] ;  /* 0x0000e000ff027b82 */ /* 0x000e220000000a00 */
[----:B------:R-:W1:Y:S01]  /*00b0*/  LDCU.64 UR4, c[0x0][0x358] ;  /* 0x00006b00ff0477ac */ /* 0x000e620008000a00 */
[----:B------:R-:W-:-:S04]  /*00c0*/  LOP3.LUT R0, RZ, R7, RZ, 0x33, !PT ;  /* 0x00000007ff007212 */ /* 0x000fc800078e33ff */
[----:B------:R-:W-:-:S05]  /*00d0*/  IADD3 R5, PT, PT, R0, UR6, RZ ;  /* 0x0000000600057c10 */ /* 0x000fca000fffe0ff */
[----:B0-----:R-:W-:-:S04]  /*00e0*/  IMAD.WIDE R4, R5, 0x4, R2 ;  /* 0x0000000405047825 */ /* 0x001fc800078e0202 */
[----:B------:R-:W-:Y:S01]  /*00f0*/  IMAD.WIDE R2, R7, 0x4, R2 ;  /* 0x0000000407027825 */ /* 0x000fe200078e0202 */
[----:B-1----:R-:W2:Y:S04]  /*0100*/  LDG.E R9, desc[UR4][R4.64] ;  /* 0x0000000404097981 */ /* 0x002ea8000c1e1900 */
[----:B------:R-:W3:Y:S04]  /*0110*/  LDG.E R7, desc[UR4][R2.64] ;  /* 0x0000000402077981 */ /* 0x000ee8000c1e1900 */
[----:B--2---:R-:W-:Y:S04]  /*0120*/  STG.E desc[UR4][R2.64], R9 ;  /* 0x0000000902007986 */ /* 0x004fe8000c101904 */
[----:B---3--:R-:W-:Y:S01]  /*0130*/  STG.E desc[UR4][R4.64], R7 ;  /* 0x0000000704007986 */ /* 0x008fe2000c101904 */
[----:B------:R-:W-:Y:S05]  /*0140*/  EXIT ;  /* 0x000000000000794d */ /* 0x000fea0003800000 */
.L_x_0:
[----:B------:R-:W-:-:S00]  /*0150*/  BRA `(.L_x_0) ;  /* 0xfffffffc00fc7947 */ /* 0x000fc0000383ffff */
[----:B------:R-:W-:-:S00]  /*0160*/  NOP ;  /* 0x0000000000007918 */ /* 0x000fc00000000000 */
        /* <DEDUP_REMOVED lines=9> */
.L_x_1:


//--------------------- .nv.shared.reserved.0     --------------------------
	.section	.nv.shared.reserved.0,"aw",@nobits
	.weak		__nv_reservedSMEM_offset_0_alias
	.size		__nv_reservedSMEM_offset_0_alias, 0, 64
	.other		__nv_reservedSMEM_offset_0_alias,@"STO_CUDA_RESERVED_SHARED STV_DEFAULT"
__nv_reservedSMEM_offset_0_alias:
	.zero		0
	.zero		64


//--------------------- .nv.constant0._Z12reverseArrayPii --------------------------
	.section	.nv.constant0._Z12reverseArrayPii,"a",@progbits
	.sectionflags	@""
	.align	4
.nv.constant0._Z12reverseArrayPii:
	.zero		908


//--------------------- SYMBOLS --------------------------

	.type		.nv.reservedSmem.offset0,@object
	.size		.nv.reservedSmem.offset0,0x4
